	.headerflags	@"EF_CUDA_TEXMODE_UNIFIED EF_CUDA_64BIT_ADDRESS EF_CUDA_ACCELERATORS EF_CUDA_SM90 EF_CUDA_VIRTUAL_SM(EF_CUDA_SM90)"
	.elftype	@"ET_EXEC"


//--------------------- .nv.info                  --------------------------
	.section	.nv.info,"",@"SHT_CUDA_INFO"
	.align	4


	//----- nvinfo : EIATTR_REGCOUNT
	.align		4
        /*0000*/ 	.byte	0x04, 0x2f
        /*0002*/ 	.short	(.L_1 - .L_0)
	.align		4
.L_0:
        /*0004*/ 	.word	index@(triton_poi_fused_cat_4)
        /*0008*/ 	.word	0x00000012


	//----- nvinfo : EIATTR_MIN_STACK_SIZE
	.align		4
.L_1:
        /*000c*/ 	.byte	0x04, 0x12
        /*000e*/ 	.short	(.L_3 - .L_2)
	.align		4
.L_2:
        /*0010*/ 	.word	index@(triton_poi_fused_cat_4)
        /*0014*/ 	.word	0x00000000


	//----- nvinfo : EIATTR_FRAME_SIZE
	.align		4
.L_3:
        /*0018*/ 	.byte	0x04, 0x11
        /*001a*/ 	.short	(.L_5 - .L_4)
	.align		4
.L_4:
        /*001c*/ 	.word	index@(triton_poi_fused_cat_4)
        /*0020*/ 	.word	0x00000000


	//----- nvinfo : EIATTR_MIN_STACK_SIZE
	.align		4
.L_5:
        /*0024*/ 	.byte	0x04, 0x12
        /*0026*/ 	.short	(.L_7 - .L_6)
	.align		4
.L_6:
        /*0028*/ 	.word	index@(triton_poi_fused_cat_4)
        /*002c*/ 	.word	0x00000000
.L_7:


//--------------------- .nv.info.triton_poi_fused_cat_4 --------------------------
	.section	.nv.info.triton_poi_fused_cat_4,"",@"SHT_CUDA_INFO"
	.sectionflags	@""
	.align	4


	//----- nvinfo : EIATTR_CUDA_API_VERSION
	.align		4
        /*0000*/ 	.byte	0x04, 0x37
        /*0002*/ 	.short	(.L_9 - .L_8)
.L_8:
        /*0004*/ 	.word	0x0000007c


	//----- nvinfo : EIATTR_KPARAM_INFO
	.align		4
.L_9:
        /*0008*/ 	.byte	0x04, 0x17
        /*000a*/ 	.short	(.L_11 - .L_10)
.L_10:
        /*000c*/ 	.word	0x00000000
        /*0010*/ 	.short	0x0005
        /*0012*/ 	.short	0x0028
        /*0014*/ 	.byte	0x00, 0xf0, 0x11, 0x00


	//----- nvinfo : EIATTR_KPARAM_INFO
	.align		4
.L_11:
        /*0018*/ 	.byte	0x04, 0x17
        /*001a*/ 	.short	(.L_13 - .L_12)
.L_12:
        /*001c*/ 	.word	0x00000000
        /*0020*/ 	.short	0x0004
        /*0022*/ 	.short	0x0020
        /*0024*/ 	.byte	0x00, 0xf4, 0x21, 0x00


	//----- nvinfo : EIATTR_KPARAM_INFO
	.align		4
.L_13:
        /*0028*/ 	.byte	0x04, 0x17
        /*002a*/ 	.short	(.L_15 - .L_14)
.L_14:
        /*002c*/ 	.word	0x00000000
        /*0030*/ 	.short	0x0003
        /*0032*/ 	.short	0x0018
        /*0034*/ 	.byte	0x00, 0xf4, 0x21, 0x00


	//----- nvinfo : EIATTR_KPARAM_INFO
	.align		4
.L_15:
        /*0038*/ 	.byte	0x04, 0x17
        /*003a*/ 	.short	(.L_17 - .L_16)
.L_16:
        /*003c*/ 	.word	0x00000000
        /*0040*/ 	.short	0x0002
        /*0042*/ 	.short	0x0010
        /*0044*/ 	.byte	0x00, 0xf4, 0x21, 0x00


	//----- nvinfo : EIATTR_KPARAM_INFO
	.align		4
.L_17:
        /*0048*/ 	.byte	0x04, 0x17
        /*004a*/ 	.short	(.L_19 - .L_18)
.L_18:
        /*004c*/ 	.word	0x00000000
        /*0050*/ 	.short	0x0001
        /*0052*/ 	.short	0x0008
        /*0054*/ 	.byte	0x00, 0xf4, 0x21, 0x00


	//----- nvinfo : EIATTR_KPARAM_INFO
	.align		4
.L_19:
        /*0058*/ 	.byte	0x04, 0x17
        /*005a*/ 	.short	(.L_21 - .L_20)
.L_20:
        /*005c*/ 	.word	0x00000000
        /*0060*/ 	.short	0x0000
        /*0062*/ 	.short	0x0000
        /*0064*/ 	.byte	0x00, 0xf4, 0x21, 0x00


	//----- nvinfo : EIATTR_SPARSE_MMA_MASK
	.align		4
.L_21:
        /*0068*/ 	.byte	0x03, 0x50
        /*006a*/ 	.short	0x0000


	//----- nvinfo : EIATTR_MAXREG_COUNT
	.align		4
        /*006c*/ 	.byte	0x03, 0x1b
        /*006e*/ 	.short	0x00ff


	//----- nvinfo : EIATTR_EXIT_INSTR_OFFSETS
	.align		4
        /*0070*/ 	.byte	0x04, 0x1c
        /*0072*/ 	.short	(.L_23 - .L_22)


	//   ....[0]....
.L_22:
        /*0074*/ 	.word	0x00000370


	//   ....[1]....
        /*0078*/ 	.word	0x00000390


	//----- nvinfo : EIATTR_REQNTID
	.align		4
.L_23:
        /*007c*/ 	.byte	0x04, 0x10
        /*007e*/ 	.short	(.L_25 - .L_24)
.L_24:
        /*0080*/ 	.word	0x00000080
        /*0084*/ 	.word	0x00000001
        /*0088*/ 	.word	0x00000001


	//----- nvinfo : EIATTR_CBANK_PARAM_SIZE
	.align		4
.L_25:
        /*008c*/ 	.byte	0x03, 0x19
        /*008e*/ 	.short	0x002c


	//----- nvinfo : EIATTR_PARAM_CBANK
	.align		4
        /*0090*/ 	.byte	0x04, 0x0a
        /*0092*/ 	.short	(.L_27 - .L_26)
	.align		4
.L_26:
        /*0094*/ 	.word	index@(.nv.constant0.triton_poi_fused_cat_4)
        /*0098*/ 	.short	0x0210
        /*009a*/ 	.short	0x002c


	//----- nvinfo : EIATTR_SW_WAR
	.align		4
.L_27:
        /*009c*/ 	.byte	0x04, 0x36
        /*009e*/ 	.short	(.L_29 - .L_28)
.L_28:
        /*00a0*/ 	.word	0x00000008
.L_29:


//--------------------- .nv.callgraph             --------------------------
	.section	.nv.callgraph,"",@"SHT_CUDA_CALLGRAPH"
	.align	4
	.sectionentsize	8
	.align		4
        /*0000*/ 	.word	0x00000000
	.align		4
        /*0004*/ 	.word	0xffffffff
	.align		4
        /*0008*/ 	.word	0x00000000
	.align		4
        /*000c*/ 	.word	0xfffffffe
	.align		4
        /*0010*/ 	.word	0x00000000
	.align		4
        /*0014*/ 	.word	0xfffffffd
	.align		4
        /*0018*/ 	.word	0x00000000
	.align		4
        /*001c*/ 	.word	0xfffffffc


//--------------------- .text.triton_poi_fused_cat_4 --------------------------
	.section	.text.triton_poi_fused_cat_4,"ax",@progbits
	.align	128
        .global         triton_poi_fused_cat_4
        .type           triton_poi_fused_cat_4,@function
        .size           triton_poi_fused_cat_4,(.L_x_1 - triton_poi_fused_cat_4)
        .other          triton_poi_fused_cat_4,@"STO_CUDA_ENTRY STV_DEFAULT"
triton_poi_fused_cat_4:
.text.triton_poi_fused_cat_4:
[----:B------:R-:W0:Y:S02]  /*0000*/  LDC R1, c[0x0][0x28] ;  /* 0x00000a00ff017b82 */ /* 0x000e240000000800 */
[----:B------:R-:W1:Y:S01]  /*0010*/  S2R R0, SR_TID.X ;  /* 0x0000000000007919 */ /* 0x000e620000002100 */
[----:B------:R-:W-:Y:S01]  /*0020*/  ULDC.64 UR4, c[0x0][0x218] ;  /* 0x0000860000047ab9 */ /* 0x000fe20000000a00 */
[----:B------:R-:W-:Y:S01]  /*0030*/  PRMT R12, RZ, 0x7610, R12 ;  /* 0x00007610ff0c7816 */ /* 0x000fe2000000000c */
[----:B------:R-:W2:Y:S01]  /*0040*/  S2R R3, SR_CTAID.X ;  /* 0x0000000000037919 */ /* 0x000ea20000002500 */
[----:B-1----:R-:W-:Y:S02]  /*0050*/  LOP3.LUT R0, R0, 0x7f, RZ, 0xc0, !PT ;  /* 0x0000007f00007812 */ /* 0x002fe400078ec0ff */
[----:B--2---:R-:W-:-:S03]  /*0060*/  SHF.R.S32.HI R2, RZ, 0x18, R3 ;  /* 0x00000018ff027819 */ /* 0x004fc60000011403 */
[----:B------:R-:W-:Y:S01]  /*0070*/  IMAD R0, R3, 0x80, R0 ;  /* 0x0000008003007824 */ /* 0x000fe200078e0200 */
[----:B------:R-:W-:-:S03]  /*0080*/  SGXT R3, R2, 0x1 ;  /* 0x000000010203781a */ /* 0x000fc60000000200 */
[C---:B------:R-:W-:Y:S01]  /*0090*/  IMAD.HI R4, R0.reuse, 0x66666667, RZ ;  /* 0x6666666700047827 */ /* 0x040fe200078e02ff */
[----:B------:R-:W-:Y:S02]  /*00a0*/  ISETP.GE.AND P0, PT, R0, 0x500, PT ;  /* 0x000005000000780c */ /* 0x000fe40003f06270 */
[----:B------:R-:W-:Y:S02]  /*00b0*/  LEA.HI R3, R3, R0, RZ, 0x4 ;  /* 0x0000000003037211 */ /* 0x000fe400078f20ff */
[----:B------:R-:W-:Y:S02]  /*00c0*/  SHF.R.U32.HI R5, RZ, 0x1f, R4 ;  /* 0x0000001fff057819 */ /* 0x000fe40000011604 */
[----:B------:R-:W-:Y:S02]  /*00d0*/  SHF.R.S32.HI R2, RZ, 0x4, R3 ;  /* 0x00000004ff027819 */ /* 0x000fe40000011403 */
[----:B------:R-:W-:Y:S02]  /*00e0*/  LOP3.LUT R3, R3, 0xfffffff0, RZ, 0xc0, !PT ;  /* 0xfffffff003037812 */ /* 0x000fe400078ec0ff */
[----:B------:R-:W-:Y:S01]  /*00f0*/  LEA.HI.SX32 R11, R4, R5, 0x19 ;  /* 0x00000005040b7211 */ /* 0x000fe200078fcaff */
[----:B------:R-:W-:Y:S01]  /*0100*/  IMAD.HI R6, R2, 0x66666667, RZ ;  /* 0x6666666702067827 */ /* 0x000fe200078e02ff */
[----:B------:R-:W1:Y:S04]  /*0110*/  LDC.64 R4, c[0x0][0x220] ;  /* 0x00008800ff047b82 */ /* 0x000e680000000a00 */
[----:B------:R-:W-:-:S04]  /*0120*/  SHF.R.U32.HI R7, RZ, 0x1f, R6 ;  /* 0x0000001fff077819 */ /* 0x000fc80000011606 */
[----:B------:R-:W-:-:S05]  /*0130*/  LEA.HI.SX32 R7, R6, R7, 0x1d ;  /* 0x0000000706077211 */ /* 0x000fca00078feaff */
[----:B------:R-:W-:Y:S02]  /*0140*/  IMAD R10, R7, -0x14, R2 ;  /* 0xffffffec070a7824 */ /* 0x000fe400078e0202 */
[----:B------:R-:W2:Y:S01]  /*0150*/  LDC.64 R6, c[0x0][0x228] ;  /* 0x00008a00ff067b82 */ /* 0x000ea20000000a00 */
[----:B------:R-:W-:Y:S02]  /*0160*/  IMAD.IADD R2, R0, 0x1, -R3 ;  /* 0x0000000100027824 */ /* 0x000fe400078e0a03 */
[C---:B------:R-:W-:Y:S01]  /*0170*/  VIADD R13, R10.reuse, 0xfffffff0 ;  /* 0xfffffff00a0d7836 */ /* 0x040fe20000000000 */
[C---:B------:R-:W-:Y:S01]  /*0180*/  ISETP.GT.AND P1, PT, R10.reuse, 0xf, !P0 ;  /* 0x0000000f0a00780c */ /* 0x040fe20004724270 */
[----:B------:R-:W-:Y:S01]  /*0190*/  IMAD R2, R11, 0x40, R2 ;  /* 0x000000400b027824 */ /* 0x000fe200078e0202 */
[----:B------:R-:W-:-:S03]  /*01a0*/  ISETP.GE.AND P3, PT, R10, 0x10, PT ;  /* 0x000000100a00780c */ /* 0x000fc60003f66270 */
[----:B------:R-:W-:Y:S02]  /*01b0*/  IMAD R15, R13, 0x10, R2 ;  /* 0x000000100d0f7824 */ /* 0x000fe400078e0202 */
[----:B------:R-:W3:Y:S03]  /*01c0*/  LDC.64 R2, c[0x0][0x210] ;  /* 0x00008400ff027b82 */ /* 0x000ee60000000a00 */
[----:B------:R-:W-:-:S04]  /*01d0*/  IADD3 R8, P2, R15, UR4, RZ ;  /* 0x000000040f087c10 */ /* 0x000fc8000ff5e0ff */
[----:B------:R-:W-:Y:S01]  /*01e0*/  LEA.HI.X.SX32 R9, R15, UR5, 0x1, P2 ;  /* 0x000000050f097c11 */ /* 0x000fe200090f0eff */
[----:B------:R-:W-:Y:S01]  /*01f0*/  ULDC.64 UR4, c[0x0][0x208] ;  /* 0x0000820000047ab9 */ /* 0x000fe20000000a00 */
[----:B------:R-:W-:-:S03]  /*0200*/  IMAD.MOV.U32 R14, RZ, RZ, RZ ;  /* 0x000000ffff0e7224 */ /* 0x000fc600078e00ff */
[----:B------:R4:W5:Y:S01]  /*0210*/  @P1 LDG.E.U8 R12, desc[UR4][R8.64] ;  /* 0x00000004080c1981 */ /* 0x000962000c1e1100 */
[----:B--2---:R-:W-:Y:S01]  /*0220*/  IMAD.WIDE R6, R13, 0x4, R6 ;  /* 0x000000040d067825 */ /* 0x004fe200078e0206 */
[----:B------:R-:W-:-:S03]  /*0230*/  ISETP.LT.AND P2, PT, R0, 0x500, !P3 ;  /* 0x000005000000780c */ /* 0x000fc60005f41270 */
[----:B------:R-:W-:Y:S01]  /*0240*/  IMAD.MOV.U32 R13, RZ, RZ, RZ ;  /* 0x000000ffff0d7224 */ /* 0x000fe200078e00ff */
[----:B------:R-:W2:Y:S01]  /*0250*/  @P1 LDG.E.EL R14, desc[UR4][R6.64] ;  /* 0x00000004060e1981 */ /* 0x000ea2000c2e1900 */
[----:B-1----:R-:W-:Y:S01]  /*0260*/  IMAD.WIDE R4, R15, 0x4, R4 ;  /* 0x000000040f047825 */ /* 0x002fe200078e0204 */
[----:B----4-:R-:W1:Y:S03]  /*0270*/  LDC.64 R8, c[0x0][0x230] ;  /* 0x00008c00ff087b82 */ /* 0x010e660000000a00 */
[C---:B------:R-:W-:Y:S01]  /*0280*/  IMAD R10, R11.reuse, -0x140, R0 ;  /* 0xfffffec00b0a7824 */ /* 0x040fe200078e0200 */
[----:B------:R1:W4:Y:S03]  /*0290*/  @P1 LDG.E R13, desc[UR4][R4.64] ;  /* 0x00000004040d1981 */ /* 0x000326000c1e1900 */
[----:B------:R-:W-:-:S02]  /*02a0*/  IMAD R11, R11, 0x100, R10 ;  /* 0x000001000b0b7824 */ /* 0x000fc400078e020a */
[----:B------:R-:W-:Y:S02]  /*02b0*/  IMAD.MOV.U32 R10, RZ, RZ, RZ ;  /* 0x000000ffff0a7224 */ /* 0x000fe400078e00ff */
[----:B---3--:R-:W-:-:S05]  /*02c0*/  IMAD.WIDE R2, R11, 0x4, R2 ;  /* 0x000000040b027825 */ /* 0x008fca00078e0202 */
[----:B------:R-:W3:Y:S01]  /*02d0*/  @P2 LDG.E R10, desc[UR4][R2.64] ;  /* 0x00000004020a2981 */ /* 0x000ee2000c1e1900 */
[----:B-1----:R-:W-:Y:S01]  /*02e0*/  IMAD.WIDE R4, R0, 0x4, R8 ;  /* 0x0000000400047825 */ /* 0x002fe200078e0208 */
[----:B-----5:R-:W-:-:S04]  /*02f0*/  SEL R12, R12, RZ, P1 ;  /* 0x000000ff0c0c7207 */ /* 0x020fc80000800000 */
[----:B------:R-:W-:Y:S02]  /*0300*/  LOP3.LUT P4, RZ, R12, 0xff, RZ, 0xc0, !PT ;  /* 0x000000ff0cff7812 */ /* 0x000fe4000788c0ff */
[----:B--2---:R-:W-:Y:S02]  /*0310*/  SEL R14, R14, RZ, P1 ;  /* 0x000000ff0e0e7207 */ /* 0x004fe40000800000 */
[----:B----4-:R-:W-:-:S05]  /*0320*/  SEL R13, R13, RZ, P1 ;  /* 0x000000ff0d0d7207 */ /* 0x010fca0000800000 */
[----:B------:R-:W-:-:S04]  /*0330*/  FADD R14, R13, R14 ;  /* 0x0000000e0d0e7221 */ /* 0x000fc80000000000 */
[----:B------:R-:W-:Y:S01]  /*0340*/  @!P4 FMUL R14, R14, 0.0099999997764825820923 ;  /* 0x3c23d70a0e0ec820 */ /* 0x000fe20000400000 */
[----:B---3--:R-:W-:-:S04]  /*0350*/  SEL R7, R10, RZ, P2 ;  /* 0x000000ff0a077207 */ /* 0x008fc80001000000 */
[----:B------:R-:W-:Y:S01]  /*0360*/  SEL R7, R7, R14, !P3 ;  /* 0x0000000e07077207 */ /* 0x000fe20005800000 */
[----:B------:R-:W-:Y:S06]  /*0370*/  @P0 EXIT ;  /* 0x000000000000094d */ /* 0x000fec0003800000 */
[----:B------:R-:W-:Y:S01]  /*0380*/  STG.E desc[UR4][R4.64], R7 ;  /* 0x0000000704007986 */ /* 0x000fe2000c101904 */
[----:B------:R-:W-:Y:S05]  /*0390*/  EXIT ;  /* 0x000000000000794d */ /* 0x000fea0003800000 */
.L_x_0:
[----:B------:R-:W-:-:S00]  /*03a0*/  BRA `(.L_x_0) ;  /* 0xfffffffc00fc7947 */ /* 0x000fc0000383ffff */
[----:B------:R-:W-:-:S00]  /*03b0*/  NOP ;  /* 0x0000000000007918 */ /* 0x000fc00000000000 */
        /* <DEDUP_REMOVED lines=12> */
.L_x_1:


//--------------------- .nv.constant0.triton_poi_fused_cat_4 --------------------------
	.section	.nv.constant0.triton_poi_fused_cat_4,"a",@progbits
	.sectionflags	@""
	.align	4
.nv.constant0.triton_poi_fused_cat_4:
	.zero		572
